//
// Generated by NVIDIA NVVM Compiler
//
// Compiler Build ID: CL-36424714
// Cuda compilation tools, release 13.0, V13.0.88
// Based on NVVM 20.0.0
//

.version 9.0
.target sm_100
.address_size 64

	// .globl	_Z15vector_additiondPiS_S_S_S_

.visible .entry _Z15vector_additiondPiS_S_S_S_(
	.param .f64 _Z15vector_additiondPiS_S_S_S__param_0,
	.param .u64 .ptr .align 1 _Z15vector_additiondPiS_S_S_S__param_1,
	.param .u64 .ptr .align 1 _Z15vector_additiondPiS_S_S_S__param_2,
	.param .u64 .ptr .align 1 _Z15vector_additiondPiS_S_S_S__param_3,
	.param .u64 .ptr .align 1 _Z15vector_additiondPiS_S_S_S__param_4,
	.param .u64 .ptr .align 1 _Z15vector_additiondPiS_S_S_S__param_5
)
{
	.reg .pred 	%p<3>;
	.reg .b32 	%r<11>;
	.reg .b64 	%rd<17>;
	.reg .b64 	%fd<4>;

	ld.param.f64 	%fd2, [_Z15vector_additiondPiS_S_S_S__param_0];
	ld.param.u64 	%rd2, [_Z15vector_additiondPiS_S_S_S__param_1];
	ld.param.u64 	%rd3, [_Z15vector_additiondPiS_S_S_S__param_2];
	ld.param.u64 	%rd4, [_Z15vector_additiondPiS_S_S_S__param_3];
	ld.param.u64 	%rd5, [_Z15vector_additiondPiS_S_S_S__param_4];
	ld.param.u64 	%rd6, [_Z15vector_additiondPiS_S_S_S__param_5];
	mov.u32 	%r3, %ctaid.x;
	mov.u32 	%r4, %ntid.x;
	mov.u32 	%r5, %tid.x;
	mad.lo.s32 	%r1, %r3, %r4, %r5;
	cvt.rn.f64.s32 	%fd1, %r1;
	setp.leu.f64 	%p1, %fd2, %fd1;
	@%p1 bra 	$L__BB0_3;
	cvta.to.global.u64 	%rd7, %rd5;
	cvta.to.global.u64 	%rd8, %rd4;
	cvta.to.global.u64 	%rd9, %rd2;
	cvta.to.global.u64 	%rd10, %rd3;
	cvta.to.global.u64 	%rd11, %rd6;
	mul.wide.s32 	%rd12, %r1, 4;
	add.s64 	%rd13, %rd9, %rd12;
	ld.global.u32 	%r6, [%rd13];
	add.s64 	%rd14, %rd10, %rd12;
	ld.global.u32 	%r7, [%rd14];
	add.s32 	%r8, %r7, %r6;
	shl.b32 	%r9, %r8, 1;
	add.s64 	%rd15, %rd8, %rd12;
	st.global.u32 	[%rd15], %r9;
	add.s64 	%rd16, %rd11, %rd12;
	mov.b32 	%r10, 1;
	st.global.u32 	[%rd16], %r10;
	ld.global.u32 	%r2, [%rd15];
	add.s64 	%rd1, %rd7, %rd12;
	st.global.u32 	[%rd1], %r2;
	add.f64 	%fd3, %fd2, 0dBFF0000000000000;
	setp.neu.f64 	%p2, %fd3, %fd1;
	@%p2 bra 	$L__BB0_3;
	st.global.u32 	[%rd1+4000], %r2;
$L__BB0_3:
	ret;

}


// ===== COMPILED SASS (sm_100) =====

	.target	sm_100

	.elftype	@"ET_EXEC"


//--------------------- .note.nv.tkinfo           --------------------------
	.section	.note.nv.tkinfo,"",@"SHT_NOTE"
	.sectionflags	@"SHF_NOTE_NV_TKINFO"
	.tkinfo
        /*0018*/ 	.word	0x00000002
        /*0030*/ 	.string	""
        /*0030*/ 	.string	"ptxas"
        /*0030*/ 	.string	"Cuda compilation tools, release 13.0, V13.0.88"
        /*0030*/ 	.string	"Build cuda_13.0.r13.0/compiler.36424714_0"
        /*0030*/ 	.string	"-arch sm_100 -m 64 "



//--------------------- .note.nv.cuinfo           --------------------------
	.section	.note.nv.cuinfo,"",@"SHT_NOTE"
	.sectionflags	@"SHF_NOTE_NV_CUINFO"
        /*0018*/ 	.short	0x0002
        /*001a*/ 	.short	0x0064
        /*001c*/ 	.short	0x0082
	.zero		2


//--------------------- .nv.info                  --------------------------
	.section	.nv.info,"",@"SHT_CUDA_INFO"
	.align	4


	//----- nvinfo : EIATTR_REGCOUNT
	.align		4
        /*0000*/ 	.byte	0x04, 0x2f
        /*0002*/ 	.short	(.L_1 - .L_0)
	.align		4
.L_0:
        /*0004*/ 	.word	index@(_Z15vector_additiondPiS_S_S_S_)
        /*0008*/ 	.word	0x00000016


	//----- nvinfo : EIATTR_FRAME_SIZE
	.align		4
.L_1:
        /*000c*/ 	.byte	0x04, 0x11
        /*000e*/ 	.short	(.L_3 - .L_2)
	.align		4
.L_2:
        /*0010*/ 	.word	index@(_Z15vector_additiondPiS_S_S_S_)
        /*0014*/ 	.word	0x00000000


	//----- nvinfo : EIATTR_MIN_STACK_SIZE
	.align		4
.L_3:
        /*0018*/ 	.byte	0x04, 0x12
        /*001a*/ 	.short	(.L_5 - .L_4)
	.align		4
.L_4:
        /*001c*/ 	.word	index@(_Z15vector_additiondPiS_S_S_S_)
        /*0020*/ 	.word	0x00000000
.L_5:


//--------------------- .nv.compat                --------------------------
	.section	.nv.compat,"",@"SHT_CUDA_COMPAT_INFO"
	.align	4
        /*0000*/ 	.byte	0x02, 0x09, 0x00, 0x00, 0x02, 0x02, 0x01, 0x00, 0x02, 0x05, 0x05, 0x00, 0x03, 0x07, 0x01, 0x01
        /*0010*/ 	.byte	0x02, 0x03, 0x00, 0x00, 0x02, 0x06, 0x01, 0x00, 0x04, 0x0b, 0x08, 0x00, 0x01, 0x00, 0x00, 0x00
        /*0020*/ 	.byte	0x00, 0x00, 0x00, 0x00


//--------------------- .nv.info._Z15vector_additiondPiS_S_S_S_ --------------------------
	.section	.nv.info._Z15vector_additiondPiS_S_S_S_,"",@"SHT_CUDA_INFO"
	.sectionflags	@""
	.align	4


	//----- nvinfo : EIATTR_CUDA_API_VERSION
	.align		4
        /*0000*/ 	.byte	0x04, 0x37
        /*0002*/ 	.short	(.L_7 - .L_6)
.L_6:
        /*0004*/ 	.word	0x00000082


	//----- nvinfo : EIATTR_KPARAM_INFO
	.align		4
.L_7:
        /*0008*/ 	.byte	0x04, 0x17
        /*000a*/ 	.short	(.L_9 - .L_8)
.L_8:
        /*000c*/ 	.word	0x00000000
        /*0010*/ 	.short	0x0005
        /*0012*/ 	.short	0x0028
        /*0014*/ 	.byte	0x00, 0xf5, 0x21, 0x00


	//----- nvinfo : EIATTR_KPARAM_INFO
	.align		4
.L_9:
        /*0018*/ 	.byte	0x04, 0x17
        /*001a*/ 	.short	(.L_11 - .L_10)
.L_10:
        /*001c*/ 	.word	0x00000000
        /*0020*/ 	.short	0x0004
        /*0022*/ 	.short	0x0020
        /*0024*/ 	.byte	0x00, 0xf5, 0x21, 0x00


	//----- nvinfo : EIATTR_KPARAM_INFO
	.align		4
.L_11:
        /*0028*/ 	.byte	0x04, 0x17
        /*002a*/ 	.short	(.L_13 - .L_12)
.L_12:
        /*002c*/ 	.word	0x00000000
        /*0030*/ 	.short	0x0003
        /*0032*/ 	.short	0x0018
        /*0034*/ 	.byte	0x00, 0xf5, 0x21, 0x00


	//----- nvinfo : EIATTR_KPARAM_INFO
	.align		4
.L_13:
        /*0038*/ 	.byte	0x04, 0x17
        /*003a*/ 	.short	(.L_15 - .L_14)
.L_14:
        /*003c*/ 	.word	0x00000000
        /*0040*/ 	.short	0x0002
        /*0042*/ 	.short	0x0010
        /*0044*/ 	.byte	0x00, 0xf5, 0x21, 0x00


	//----- nvinfo : EIATTR_KPARAM_INFO
	.align		4
.L_15:
        /*0048*/ 	.byte	0x04, 0x17
        /*004a*/ 	.short	(.L_17 - .L_16)
.L_16:
        /*004c*/ 	.word	0x00000000
        /*0050*/ 	.short	0x0001
        /*0052*/ 	.short	0x0008
        /*0054*/ 	.byte	0x00, 0xf5, 0x21, 0x00


	//----- nvinfo : EIATTR_KPARAM_INFO
	.align		4
.L_17:
        /*0058*/ 	.byte	0x04, 0x17
        /*005a*/ 	.short	(.L_19 - .L_18)
.L_18:
        /*005c*/ 	.word	0x00000000
        /*0060*/ 	.short	0x0000
        /*0062*/ 	.short	0x0000
        /*0064*/ 	.byte	0x00, 0xf0, 0x21, 0x00


	//----- nvinfo : EIATTR_SPARSE_MMA_MASK
	.align		4
.L_19:
        /*0068*/ 	.byte	0x03, 0x50
        /*006a*/ 	.short	0x0000


	//----- nvinfo : EIATTR_MAXREG_COUNT
	.align		4
        /*006c*/ 	.byte	0x03, 0x1b
        /*006e*/ 	.short	0x00ff


	//----- nvinfo : EIATTR_MERCURY_ISA_VERSION
	.align		4
        /*0070*/ 	.byte	0x03, 0x5f
        /*0072*/ 	.short	0x0101


	//----- nvinfo : EIATTR_VRC_CTA_INIT_COUNT
	.align		4
        /*0074*/ 	.byte	0x02, 0x4a
	.zero		1
	.zero		1


	//----- nvinfo : EIATTR_EXIT_INSTR_OFFSETS
	.align		4
        /*0078*/ 	.byte	0x04, 0x1c
        /*007a*/ 	.short	(.L_21 - .L_20)


	//   ....[0]....
.L_20:
        /*007c*/ 	.word	0x00000080


	//   ....[1]....
        /*0080*/ 	.word	0x000001f0


	//   ....[2]....
        /*0084*/ 	.word	0x00000210


	//----- nvinfo : EIATTR_CBANK_PARAM_SIZE
	.align		4
.L_21:
        /*0088*/ 	.byte	0x03, 0x19
        /*008a*/ 	.short	0x0030


	//----- nvinfo : EIATTR_PARAM_CBANK
	.align		4
        /*008c*/ 	.byte	0x04, 0x0a
        /*008e*/ 	.short	(.L_23 - .L_22)
	.align		4
.L_22:
        /*0090*/ 	.word	index@(.nv.constant0._Z15vector_additiondPiS_S_S_S_)
        /*0094*/ 	.short	0x0380
        /*0096*/ 	.short	0x0030


	//----- nvinfo : EIATTR_SW_WAR
	.align		4
.L_23:
        /*0098*/ 	.byte	0x04, 0x36
        /*009a*/ 	.short	(.L_25 - .L_24)
.L_24:
        /*009c*/ 	.word	0x00000008
.L_25:


//--------------------- .nv.callgraph             --------------------------
	.section	.nv.callgraph,"",@"SHT_CUDA_CALLGRAPH"
	.align	4
	.sectionentsize	8
	.align		4
        /*0000*/ 	.word	0x00000000
	.align		4
        /*0004*/ 	.word	0xffffffff
	.align		4
        /*0008*/ 	.word	0x00000000
	.align		4
        /*000c*/ 	.word	0xfffffffe
	.align		4
        /*0010*/ 	.word	0x00000000
	.align		4
        /*0014*/ 	.word	0xfffffffd
	.align		4
        /*0018*/ 	.word	0x00000000
	.align		4
        /*001c*/ 	.word	0xfffffffc


//--------------------- .text._Z15vector_additiondPiS_S_S_S_ --------------------------
	.section	.text._Z15vector_additiondPiS_S_S_S_,"ax",@progbits
	.align	128
        .global         _Z15vector_additiondPiS_S_S_S_
        .type           _Z15vector_additiondPiS_S_S_S_,@function
        .size           _Z15vector_additiondPiS_S_S_S_,(.L_x_1 - _Z15vector_additiondPiS_S_S_S_)
        .other          _Z15vector_additiondPiS_S_S_S_,@"STO_CUDA_ENTRY STV_DEFAULT"
_Z15vector_additiondPiS_S_S_S_:
.text._Z15vector_additiondPiS_S_S_S_:
[----:B------:R-:W-:Y:S01]  /*0000*/  LDC R1, c[0x0][0x37c] ;  /* 0x0000df00ff017b82 */ /* 0x000fe20000000800 */
[----:B------:R-:W0:Y:S07]  /*0010*/  S2R R3, SR_TID.X ;  /* 0x0000000000037919 */ /* 0x000e2e0000002100 */
[----:B------:R-:W0:Y:S08]  /*0020*/  S2UR UR4, SR_CTAID.X ;  /* 0x00000000000479c3 */ /* 0x000e300000002500 */
[----:B------:R-:W0:Y:S08]  /*0030*/  LDC R0, c[0x0][0x360] ;  /* 0x0000d800ff007b82 */ /* 0x000e300000000800 */
[----:B------:R-:W1:Y:S01]  /*0040*/  LDC.64 R4, c[0x0][0x380] ;  /* 0x0000e000ff047b82 */ /* 0x000e620000000a00 */
[----:B0-----:R-:W-:-:S04]  /*0050*/  IMAD R0, R0, UR4, R3 ;  /* 0x0000000400007c24 */ /* 0x001fc8000f8e0203 */
[----:B------:R-:W1:Y:S02]  /*0060*/  I2F.F64 R2, R0 ;  /* 0x0000000000027312 */ /* 0x000e640000201c00 */
[----:B-1----:R-:W-:-:S14]  /*0070*/  DSETP.GEU.AND P0, PT, R2, R4, PT ;  /* 0x000000040200722a */ /* 0x002fdc0003f0e000 */
[----:B------:R-:W-:Y:S05]  /*0080*/  @P0 EXIT ;  /* 0x000000000000094d */ /* 0x000fea0003800000 */
[----:B------:R-:W0:Y:S01]  /*0090*/  LDC.64 R6, c[0x0][0x388] ;  /* 0x0000e200ff067b82 */ /* 0x000e220000000a00 */
[----:B------:R-:W1:Y:S07]  /*00a0*/  LDCU.64 UR4, c[0x0][0x358] ;  /* 0x00006b00ff0477ac */ /* 0x000e6e0008000a00 */
[----:B------:R-:W2:Y:S08]  /*00b0*/  LDC.64 R8, c[0x0][0x390] ;  /* 0x0000e400ff087b82 */ /* 0x000eb00000000a00 */
[----:B------:R-:W3:Y:S01]  /*00c0*/  LDC.64 R10, c[0x0][0x398] ;  /* 0x0000e600ff0a7b82 */ /* 0x000ee20000000a00 */
[----:B0-----:R-:W-:-:S07]  /*00d0*/  IMAD.WIDE R6, R0, 0x4, R6 ;  /* 0x0000000400067825 */ /* 0x001fce00078e0206 */
[----:B------:R-:W0:Y:S01]  /*00e0*/  LDC.64 R12, c[0x0][0x3a8] ;  /* 0x0000ea00ff0c7b82 */ /* 0x000e220000000a00 */
[----:B-1----:R-:W4:Y:S01]  /*00f0*/  LDG.E R6, desc[UR4][R6.64] ;  /* 0x0000000406067981 */ /* 0x002f22000c1e1900 */
[----:B--2---:R-:W-:-:S06]  /*0100*/  IMAD.WIDE R8, R0, 0x4, R8 ;  /* 0x0000000400087825 */ /* 0x004fcc00078e0208 */
[----:B------:R-:W4:Y:S01]  /*0110*/  LDG.E R9, desc[UR4][R8.64] ;  /* 0x0000000408097981 */ /* 0x000f22000c1e1900 */
[----:B------:R-:W-:Y:S01]  /*0120*/  MOV R19, 0x1 ;  /* 0x0000000100137802 */ /* 0x000fe20000000f00 */
[----:B---3--:R-:W-:-:S04]  /*0130*/  IMAD.WIDE R10, R0, 0x4, R10 ;  /* 0x00000004000a7825 */ /* 0x008fc800078e020a */
[----:B0-----:R-:W-:Y:S01]  /*0140*/  IMAD.WIDE R12, R0, 0x4, R12 ;  /* 0x00000004000c7825 */ /* 0x001fe200078e020c */
[----:B----4-:R-:W-:Y:S02]  /*0150*/  IADD3 R14, PT, PT, R6, R9, RZ ;  /* 0x00000009060e7210 */ /* 0x010fe40007ffe0ff */
[----:B------:R-:W0:Y:S02]  /*0160*/  LDC.64 R6, c[0x0][0x3a0] ;  /* 0x0000e800ff067b82 */ /* 0x000e240000000a00 */
[----:B------:R-:W-:-:S05]  /*0170*/  SHF.L.U32 R15, R14, 0x1, RZ ;  /* 0x000000010e0f7819 */ /* 0x000fca00000006ff */
[----:B------:R1:W-:Y:S04]  /*0180*/  STG.E desc[UR4][R10.64], R15 ;  /* 0x0000000f0a007986 */ /* 0x0003e8000c101904 */
[----:B------:R1:W-:Y:S04]  /*0190*/  STG.E desc[UR4][R12.64], R19 ;  /* 0x000000130c007986 */ /* 0x0003e8000c101904 */
[----:B------:R-:W2:Y:S01]  /*01a0*/  LDG.E R17, desc[UR4][R10.64] ;  /* 0x000000040a117981 */ /* 0x000ea2000c1e1900 */
[----:B------:R-:W-:-:S08]  /*01b0*/  DADD R4, R4, -1 ;  /* 0xbff0000004047429 */ /* 0x000fd00000000000 */
[----:B------:R-:W-:Y:S01]  /*01c0*/  DSETP.NEU.AND P0, PT, R4, R2, PT ;  /* 0x000000020400722a */ /* 0x000fe20003f0d000 */
[----:B0-----:R-:W-:-:S05]  /*01d0*/  IMAD.WIDE R2, R0, 0x4, R6 ;  /* 0x0000000400027825 */ /* 0x001fca00078e0206 */
[----:B--2---:R1:W-:Y:S08]  /*01e0*/  STG.E desc[UR4][R2.64], R17 ;  /* 0x0000001102007986 */ /* 0x0043f0000c101904 */
[----:B------:R-:W-:Y:S05]  /*01f0*/  @P0 EXIT ;  /* 0x000000000000094d */ /* 0x000fea0003800000 */
[----:B------:R-:W-:Y:S01]  /*0200*/  STG.E desc[UR4][R2.64+0xfa0], R17 ;  /* 0x000fa01102007986 */ /* 0x000fe2000c101904 */
[----:B------:R-:W-:Y:S05]  /*0210*/  EXIT ;  /* 0x000000000000794d */ /* 0x000fea0003800000 */
.L_x_0:
[----:B------:R-:W-:-:S00]  /*0220*/  BRA `(.L_x_0) ;  /* 0xfffffffc00fc7947 */ /* 0x000fc0000383ffff */
[----:B------:R-:W-:-:S00]  /*0230*/  NOP ;  /* 0x0000000000007918 */ /* 0x000fc00000000000 */
        /* <DEDUP_REMOVED lines=12> */
.L_x_1:


//--------------------- .nv.shared.reserved.0     --------------------------
	.section	.nv.shared.reserved.0,"aw",@nobits
	.weak		__nv_reservedSMEM_offset_0_alias
	.size		__nv_reservedSMEM_offset_0_alias, 0, 64
	.other		__nv_reservedSMEM_offset_0_alias,@"STO_CUDA_RESERVED_SHARED STV_DEFAULT"
__nv_reservedSMEM_offset_0_alias:
	.zero		0
	.zero		64


//--------------------- .nv.constant0._Z15vector_additiondPiS_S_S_S_ --------------------------
	.section	.nv.constant0._Z15vector_additiondPiS_S_S_S_,"a",@progbits
	.sectionflags	@""
	.align	4
.nv.constant0._Z15vector_additiondPiS_S_S_S_:
	.zero		944


//--------------------- SYMBOLS --------------------------

	.type		.nv.reservedSmem.offset0,@object
	.size		.nv.reservedSmem.offset0,0x4
